//
// Generated by NVIDIA NVVM Compiler
//
// Compiler Build ID: CL-36424714
// Cuda compilation tools, release 13.0, V13.0.88
// Based on NVVM 20.0.0
//

.version 9.0
.target sm_100
.address_size 64

	// .globl	_Z11helloKernelv
.extern .func  (.param .b32 func_retval0) vprintf
(
	.param .b64 vprintf_param_0,
	.param .b64 vprintf_param_1
)
;
.global .align 1 .b8 $str[28] = {72, 101, 108, 108, 111, 32, 87, 111, 114, 108, 100, 32, 100, 97, 108, 32, 116, 104, 114, 101, 97, 100, 32, 37, 100, 33, 10};

.visible .entry _Z11helloKernelv()
{
	.local .align 8 .b8 	__local_depot0[8];
	.reg .b64 	%SP;
	.reg .b64 	%SPL;
	.reg .b32 	%r<7>;
	.reg .b64 	%rd<5>;

	mov.u64 	%SPL, __local_depot0;
	cvta.local.u64 	%SP, %SPL;
	add.u64 	%rd1, %SP, 0;
	add.u64 	%rd2, %SPL, 0;
	mov.u32 	%r1, %tid.x;
	mov.u32 	%r2, %ctaid.x;
	mov.u32 	%r3, %ntid.x;
	mad.lo.s32 	%r4, %r2, %r3, %r1;
	st.local.u32 	[%rd2], %r4;
	mov.u64 	%rd3, $str;
	cvta.global.u64 	%rd4, %rd3;
	{ // callseq 0, 0
	.param .b64 param0;
	st.param.b64 	[param0], %rd4;
	.param .b64 param1;
	st.param.b64 	[param1], %rd1;
	.param .b32 retval0;
	call.uni (retval0), 
	vprintf, 
	(
	param0, 
	param1
	);
	ld.param.b32 	%r5, [retval0];
	} // callseq 0
	ret;

}


// ===== COMPILED SASS (sm_100) =====

	.target	sm_100

	.elftype	@"ET_EXEC"


//--------------------- .note.nv.tkinfo           --------------------------
	.section	.note.nv.tkinfo,"",@"SHT_NOTE"
	.sectionflags	@"SHF_NOTE_NV_TKINFO"
	.tkinfo
        /*0018*/ 	.word	0x00000002
        /*0030*/ 	.string	""
        /*0030*/ 	.string	"ptxas"
        /*0030*/ 	.string	"Cuda compilation tools, release 13.0, V13.0.88"
        /*0030*/ 	.string	"Build cuda_13.0.r13.0/compiler.36424714_0"
        /*0030*/ 	.string	"-arch sm_100 -m 64 "



//--------------------- .note.nv.cuinfo           --------------------------
	.section	.note.nv.cuinfo,"",@"SHT_NOTE"
	.sectionflags	@"SHF_NOTE_NV_CUINFO"
        /*0018*/ 	.short	0x0002
        /*001a*/ 	.short	0x0064
        /*001c*/ 	.short	0x0082
	.zero		2


//--------------------- .nv.info                  --------------------------
	.section	.nv.info,"",@"SHT_CUDA_INFO"
	.align	4


	//----- nvinfo : EIATTR_REGCOUNT
	.align		4
        /*0000*/ 	.byte	0x04, 0x2f
        /*0002*/ 	.short	(.L_2 - .L_1)
	.align		4
.L_1:
        /*0004*/ 	.word	index@(_Z11helloKernelv)
        /*0008*/ 	.word	0x00000018


	//----- nvinfo : EIATTR_FRAME_SIZE
	.align		4
.L_2:
        /*000c*/ 	.byte	0x04, 0x11
        /*000e*/ 	.short	(.L_4 - .L_3)
	.align		4
.L_3:
        /*0010*/ 	.word	index@(_Z11helloKernelv)
        /*0014*/ 	.word	0x00000008


	//----- nvinfo : EIATTR_MIN_STACK_SIZE
	.align		4
.L_4:
        /*0018*/ 	.byte	0x04, 0x12
        /*001a*/ 	.short	(.L_6 - .L_5)
	.align		4
.L_5:
        /*001c*/ 	.word	index@(_Z11helloKernelv)
        /*0020*/ 	.word	0x00000008
.L_6:


//--------------------- .nv.compat                --------------------------
	.section	.nv.compat,"",@"SHT_CUDA_COMPAT_INFO"
	.align	4
        /*0000*/ 	.byte	0x02, 0x09, 0x00, 0x00, 0x02, 0x02, 0x01, 0x00, 0x02, 0x05, 0x05, 0x00, 0x03, 0x07, 0x01, 0x01
        /*0010*/ 	.byte	0x02, 0x03, 0x00, 0x00, 0x02, 0x06, 0x01, 0x00, 0x04, 0x0b, 0x08, 0x00, 0x09, 0x00, 0x00, 0x00
        /*0020*/ 	.byte	0x00, 0x00, 0x00, 0x00


//--------------------- .nv.info._Z11helloKernelv --------------------------
	.section	.nv.info._Z11helloKernelv,"",@"SHT_CUDA_INFO"
	.sectionflags	@""
	.align	4


	//----- nvinfo : EIATTR_CUDA_API_VERSION
	.align		4
        /*0000*/ 	.byte	0x04, 0x37
        /*0002*/ 	.short	(.L_8 - .L_7)
.L_7:
        /*0004*/ 	.word	0x00000082


	//----- nvinfo : EIATTR_SPARSE_MMA_MASK
	.align		4
.L_8:
        /*0008*/ 	.byte	0x03, 0x50
        /*000a*/ 	.short	0x0000


	//----- nvinfo : EIATTR_MAXREG_COUNT
	.align		4
        /*000c*/ 	.byte	0x03, 0x1b
        /*000e*/ 	.short	0x00ff


	//----- nvinfo : EIATTR_EXTERNS
	.align		4
        /*0010*/ 	.byte	0x04, 0x0f
        /*0012*/ 	.short	(.L_10 - .L_9)


	//   ....[0]....
	.align		4
.L_9:
        /*0014*/ 	.word	index@(vprintf)


	//----- nvinfo : EIATTR_MERCURY_ISA_VERSION
	.align		4
.L_10:
        /*0018*/ 	.byte	0x03, 0x5f
        /*001a*/ 	.short	0x0101


	//----- nvinfo : EIATTR_VRC_CTA_INIT_COUNT
	.align		4
        /*001c*/ 	.byte	0x02, 0x4a
	.zero		1
	.zero		1


	//----- nvinfo : EIATTR_SYSCALL_OFFSETS
	.align		4
        /*0020*/ 	.byte	0x04, 0x46
        /*0022*/ 	.short	(.L_12 - .L_11)


	//   ....[0]....
.L_11:
        /*0024*/ 	.word	0x00000110


	//----- nvinfo : EIATTR_EXIT_INSTR_OFFSETS
	.align		4
.L_12:
        /*0028*/ 	.byte	0x04, 0x1c
        /*002a*/ 	.short	(.L_14 - .L_13)


	//   ....[0]....
.L_13:
        /*002c*/ 	.word	0x00000120


	//----- nvinfo : EIATTR_SW_WAR
	.align		4
.L_14:
        /*0030*/ 	.byte	0x04, 0x36
        /*0032*/ 	.short	(.L_16 - .L_15)
.L_15:
        /*0034*/ 	.word	0x00000008
.L_16:


//--------------------- .nv.callgraph             --------------------------
	.section	.nv.callgraph,"",@"SHT_CUDA_CALLGRAPH"
	.align	4
	.sectionentsize	8
	.align		4
        /*0000*/ 	.word	0x00000000
	.align		4
        /*0004*/ 	.word	0xffffffff
	.align		4
        /*0008*/ 	.word	index@(_Z11helloKernelv)
	.align		4
        /*000c*/ 	.word	index@(vprintf)
	.align		4
        /*0010*/ 	.word	0x00000000
	.align		4
        /*0014*/ 	.word	0xfffffffe
	.align		4
        /*0018*/ 	.word	0x00000000
	.align		4
        /*001c*/ 	.word	0xfffffffd
	.align		4
        /*0020*/ 	.word	0x00000000
	.align		4
        /*0024*/ 	.word	0xfffffffc


//--------------------- .nv.constant4             --------------------------
	.section	.nv.constant4,"a",@progbits
	.align	8
	.align		8
.nv.constant4:
        /*0000*/ 	.dword	vprintf
	.align		8
        /*0008*/ 	.dword	$str


//--------------------- .text._Z11helloKernelv    --------------------------
	.section	.text._Z11helloKernelv,"ax",@progbits
	.align	128
        .global         _Z11helloKernelv
        .type           _Z11helloKernelv,@function
        .size           _Z11helloKernelv,(.L_x_2 - _Z11helloKernelv)
        .other          _Z11helloKernelv,@"STO_CUDA_ENTRY STV_DEFAULT"
_Z11helloKernelv:
.text._Z11helloKernelv:
[----:B------:R-:W0:Y:S01]  /*0000*/  LDC R1, c[0x0][0x37c] ;  /* 0x0000df00ff017b82 */ /* 0x000e220000000800 */
[----:B------:R-:W1:Y:S01]  /*0010*/  S2R R0, SR_TID.X ;  /* 0x0000000000007919 */ /* 0x000e620000002100 */
[----:B------:R-:W2:Y:S06]  /*0020*/  LDCU UR5, c[0x0][0x2fc] ;  /* 0x00005f80ff0577ac */ /* 0x000eac0008000800 */
[----:B------:R-:W1:Y:S01]  /*0030*/  S2UR UR6, SR_CTAID.X ;  /* 0x00000000000679c3 */ /* 0x000e620000002500 */
[----:B------:R-:W-:Y:S01]  /*0040*/  MOV R2, 0x0 ;  /* 0x0000000000027802 */ /* 0x000fe20000000f00 */
[----:B0-----:R-:W-:Y:S01]  /*0050*/  VIADD R1, R1, 0xfffffff8 ;  /* 0xfffffff801017836 */ /* 0x001fe20000000000 */
[----:B------:R-:W0:Y:S05]  /*0060*/  LDCU UR4, c[0x0][0x2f8] ;  /* 0x00005f00ff0477ac */ /* 0x000e2a0008000800 */
[----:B------:R-:W1:Y:S01]  /*0070*/  LDC R3, c[0x0][0x360] ;  /* 0x0000d800ff037b82 */ /* 0x000e620000000800 */
[----:B0-----:R-:W-:-:S05]  /*0080*/  IADD3 R6, P0, PT, R1, UR4, RZ ;  /* 0x0000000401067c10 */ /* 0x001fca000ff1e0ff */
[----:B--2---:R-:W-:Y:S02]  /*0090*/  IMAD.X R7, RZ, RZ, UR5, P0 ;  /* 0x00000005ff077e24 */ /* 0x004fe400080e06ff */
[----:B-1----:R-:W-:Y:S01]  /*00a0*/  IMAD R0, R3, UR6, R0 ;  /* 0x0000000603007c24 */ /* 0x002fe2000f8e0200 */
[----:B------:R-:W0:Y:S01]  /*00b0*/  LDCU.64 UR6, c[0x4][0x8] ;  /* 0x01000100ff0677ac */ /* 0x000e220008000a00 */
[----:B------:R-:W1:Y:S03]  /*00c0*/  LDC.64 R2, c[0x4][R2] ;  /* 0x0100000002027b82 */ /* 0x000e660000000a00 */
[----:B------:R2:W-:Y:S01]  /*00d0*/  STL [R1], R0 ;  /* 0x0000000001007387 */ /* 0x0005e20000100800 */
[----:B0-----:R-:W-:Y:S01]  /*00e0*/  IMAD.U32 R4, RZ, RZ, UR6 ;  /* 0x00000006ff047e24 */ /* 0x001fe2000f8e00ff */
[----:B--2---:R-:W-:-:S07]  /*00f0*/  MOV R5, UR7 ;  /* 0x0000000700057c02 */ /* 0x004fce0008000f00 */
[----:B------:R-:W-:-:S07]  /*0100*/  LEPC R20, `(.L_x_0) ;  /* 0x000000001014794e */ /* 0x000fce0000000000 */
[----:B-1----:R-:W-:Y:S05]  /*0110*/  CALL.ABS.NOINC R2 ;  /* 0x0000000002007343 */ /* 0x002fea0003c00000 */
.L_x_0:
[----:B------:R-:W-:Y:S05]  /*0120*/  EXIT ;  /* 0x000000000000794d */ /* 0x000fea0003800000 */
.L_x_1:
[----:B------:R-:W-:-:S00]  /*0130*/  BRA `(.L_x_1) ;  /* 0xfffffffc00fc7947 */ /* 0x000fc0000383ffff */
[----:B------:R-:W-:-:S00]  /*0140*/  NOP ;  /* 0x0000000000007918 */ /* 0x000fc00000000000 */
        /* <DEDUP_REMOVED lines=11> */
.L_x_2:


//--------------------- .nv.global.init           --------------------------
	.section	.nv.global.init,"aw",@progbits
.nv.global.init:
	.type		$str,@object
	.size		$str,(.L_0 - $str)
$str:
        /*0000*/ 	.byte	0x48, 0x65, 0x6c, 0x6c, 0x6f, 0x20, 0x57, 0x6f, 0x72, 0x6c, 0x64, 0x20, 0x64, 0x61, 0x6c, 0x20
        /*0010*/ 	.byte	0x74, 0x68, 0x72, 0x65, 0x61, 0x64, 0x20, 0x25, 0x64, 0x21, 0x0a, 0x00
.L_0:


//--------------------- .nv.shared.reserved.0     --------------------------
	.section	.nv.shared.reserved.0,"aw",@nobits
	.weak		__nv_reservedSMEM_offset_0_alias
	.size		__nv_reservedSMEM_offset_0_alias, 0, 64
	.other		__nv_reservedSMEM_offset_0_alias,@"STO_CUDA_RESERVED_SHARED STV_DEFAULT"
__nv_reservedSMEM_offset_0_alias:
	.zero		0
	.zero		64


//--------------------- .nv.constant0._Z11helloKernelv --------------------------
	.section	.nv.constant0._Z11helloKernelv,"a",@progbits
	.sectionflags	@""
	.align	4
.nv.constant0._Z11helloKernelv:
	.zero		896


//--------------------- SYMBOLS --------------------------

	.type		.nv.reservedSmem.offset0,@object
	.size		.nv.reservedSmem.offset0,0x4
	.type		vprintf,@function
